//
// Generated by NVIDIA NVVM Compiler
//
// Compiler Build ID: CL-36424714
// Cuda compilation tools, release 13.0, V13.0.88
// Based on NVVM 20.0.0
//

.version 9.0
.target sm_100
.address_size 64

	// .globl	_Z11convolutionPfS_iiii
.const .align 4 .b8 Mc[36];
// _ZZ11convolutionPfS_iiiiE2Ns has been demoted

.visible .entry _Z11convolutionPfS_iiii(
	.param .u64 .ptr .align 1 _Z11convolutionPfS_iiii_param_0,
	.param .u64 .ptr .align 1 _Z11convolutionPfS_iiii_param_1,
	.param .u32 _Z11convolutionPfS_iiii_param_2,
	.param .u32 _Z11convolutionPfS_iiii_param_3,
	.param .u32 _Z11convolutionPfS_iiii_param_4,
	.param .u32 _Z11convolutionPfS_iiii_param_5
)
{
	.reg .pred 	%p<12>;
	.reg .b32 	%r<21>;
	.reg .b32 	%f<31>;
	.reg .b64 	%rd<12>;
	// demoted variable
	.shared .align 4 .b8 _ZZ11convolutionPfS_iiiiE2Ns[100];
	ld.param.u64 	%rd1, [_Z11convolutionPfS_iiii_param_0];
	ld.param.u64 	%rd2, [_Z11convolutionPfS_iiii_param_1];
	ld.param.u32 	%r9, [_Z11convolutionPfS_iiii_param_2];
	ld.param.u32 	%r6, [_Z11convolutionPfS_iiii_param_3];
	ld.param.u32 	%r7, [_Z11convolutionPfS_iiii_param_4];
	ld.param.u32 	%r8, [_Z11convolutionPfS_iiii_param_5];
	mov.u32 	%r1, %tid.x;
	mov.u32 	%r2, %tid.y;
	mov.u32 	%r10, %ctaid.y;
	mad.lo.s32 	%r3, %r10, 3, %r2;
	mov.u32 	%r11, %ctaid.x;
	mad.lo.s32 	%r4, %r11, 3, %r1;
	setp.eq.s32 	%p1, %r3, 0;
	setp.gt.s32 	%p2, %r3, %r9;
	or.pred  	%p3, %p1, %p2;
	setp.lt.s32 	%p4, %r4, 1;
	or.pred  	%p5, %p4, %p3;
	setp.gt.s32 	%p6, %r4, %r6;
	mov.u32 	%r12, _ZZ11convolutionPfS_iiiiE2Ns;
	mad.lo.s32 	%r13, %r2, 20, %r12;
	shl.b32 	%r14, %r1, 2;
	add.s32 	%r5, %r13, %r14;
	or.pred  	%p7, %p6, %p5;
	@%p7 bra 	$L__BB0_2;
	cvta.to.global.u64 	%rd3, %rd1;
	add.s32 	%r16, %r3, -1;
	mul.lo.s32 	%r17, %r6, %r16;
	cvt.s64.s32 	%rd4, %r17;
	cvt.u64.u32 	%rd5, %r4;
	add.s64 	%rd6, %rd5, %rd4;
	shl.b64 	%rd7, %rd6, 2;
	add.s64 	%rd8, %rd3, %rd7;
	ld.global.f32 	%f30, [%rd8+-4];
	st.shared.f32 	[%r5], %f30;
	bra.uni 	$L__BB0_3;
$L__BB0_2:
	mov.b32 	%r15, 0;
	st.shared.u32 	[%r5], %r15;
	mov.f32 	%f30, 0f00000000;
$L__BB0_3:
	max.u32 	%r19, %r2, %r1;
	setp.gt.u32 	%p8, %r19, 2;
	@%p8 bra 	$L__BB0_6;
	ld.const.f32 	%f5, [Mc];
	fma.rn.f32 	%f6, %f5, %f30, 0f00000000;
	ld.const.f32 	%f7, [Mc+4];
	ld.shared.f32 	%f8, [%r5+4];
	fma.rn.f32 	%f9, %f7, %f8, %f6;
	ld.const.f32 	%f10, [Mc+8];
	ld.shared.f32 	%f11, [%r5+8];
	fma.rn.f32 	%f12, %f10, %f11, %f9;
	ld.const.f32 	%f13, [Mc+12];
	ld.shared.f32 	%f14, [%r5+20];
	fma.rn.f32 	%f15, %f13, %f14, %f12;
	ld.const.f32 	%f16, [Mc+16];
	ld.shared.f32 	%f17, [%r5+24];
	fma.rn.f32 	%f18, %f16, %f17, %f15;
	ld.const.f32 	%f19, [Mc+20];
	ld.shared.f32 	%f20, [%r5+28];
	fma.rn.f32 	%f21, %f19, %f20, %f18;
	ld.const.f32 	%f22, [Mc+24];
	ld.shared.f32 	%f23, [%r5+40];
	fma.rn.f32 	%f24, %f22, %f23, %f21;
	ld.const.f32 	%f25, [Mc+28];
	ld.shared.f32 	%f26, [%r5+44];
	fma.rn.f32 	%f27, %f25, %f26, %f24;
	ld.const.f32 	%f28, [Mc+32];
	ld.shared.f32 	%f29, [%r5+48];
	fma.rn.f32 	%f3, %f28, %f29, %f27;
	setp.ge.s32 	%p9, %r3, %r7;
	setp.ge.s32 	%p10, %r4, %r8;
	or.pred  	%p11, %p9, %p10;
	@%p11 bra 	$L__BB0_6;
	mad.lo.s32 	%r20, %r8, %r3, %r4;
	cvta.to.global.u64 	%rd9, %rd2;
	mul.wide.s32 	%rd10, %r20, 4;
	add.s64 	%rd11, %rd9, %rd10;
	st.global.f32 	[%rd11], %f3;
$L__BB0_6:
	ret;

}


// ===== COMPILED SASS (sm_100) =====

	.target	sm_100

	.elftype	@"ET_EXEC"


//--------------------- .note.nv.tkinfo           --------------------------
	.section	.note.nv.tkinfo,"",@"SHT_NOTE"
	.sectionflags	@"SHF_NOTE_NV_TKINFO"
	.tkinfo
        /*0018*/ 	.word	0x00000002
        /*0030*/ 	.string	""
        /*0030*/ 	.string	"ptxas"
        /*0030*/ 	.string	"Cuda compilation tools, release 13.0, V13.0.88"
        /*0030*/ 	.string	"Build cuda_13.0.r13.0/compiler.36424714_0"
        /*0030*/ 	.string	"-arch sm_100 -m 64 "



//--------------------- .note.nv.cuinfo           --------------------------
	.section	.note.nv.cuinfo,"",@"SHT_NOTE"
	.sectionflags	@"SHF_NOTE_NV_CUINFO"
        /*0018*/ 	.short	0x0002
        /*001a*/ 	.short	0x0064
        /*001c*/ 	.short	0x0082
	.zero		2


//--------------------- .nv.info                  --------------------------
	.section	.nv.info,"",@"SHT_CUDA_INFO"
	.align	4


	//----- nvinfo : EIATTR_REGCOUNT
	.align		4
        /*0000*/ 	.byte	0x04, 0x2f
        /*0002*/ 	.short	(.L_2 - .L_1)
	.align		4
.L_1:
        /*0004*/ 	.word	index@(_Z11convolutionPfS_iiii)
        /*0008*/ 	.word	0x00000018


	//----- nvinfo : EIATTR_FRAME_SIZE
	.align		4
.L_2:
        /*000c*/ 	.byte	0x04, 0x11
        /*000e*/ 	.short	(.L_4 - .L_3)
	.align		4
.L_3:
        /*0010*/ 	.word	index@(_Z11convolutionPfS_iiii)
        /*0014*/ 	.word	0x00000000


	//----- nvinfo : EIATTR_MIN_STACK_SIZE
	.align		4
.L_4:
        /*0018*/ 	.byte	0x04, 0x12
        /*001a*/ 	.short	(.L_6 - .L_5)
	.align		4
.L_5:
        /*001c*/ 	.word	index@(_Z11convolutionPfS_iiii)
        /*0020*/ 	.word	0x00000000
.L_6:


//--------------------- .nv.compat                --------------------------
	.section	.nv.compat,"",@"SHT_CUDA_COMPAT_INFO"
	.align	4
        /*0000*/ 	.byte	0x02, 0x09, 0x00, 0x00, 0x02, 0x02, 0x01, 0x00, 0x02, 0x05, 0x05, 0x00, 0x03, 0x07, 0x01, 0x01
        /*0010*/ 	.byte	0x02, 0x03, 0x00, 0x00, 0x02, 0x06, 0x01, 0x00, 0x04, 0x0b, 0x08, 0x00, 0x09, 0x00, 0x00, 0x00
        /*0020*/ 	.byte	0x00, 0x00, 0x00, 0x00


//--------------------- .nv.info._Z11convolutionPfS_iiii --------------------------
	.section	.nv.info._Z11convolutionPfS_iiii,"",@"SHT_CUDA_INFO"
	.sectionflags	@""
	.align	4


	//----- nvinfo : EIATTR_CUDA_API_VERSION
	.align		4
        /*0000*/ 	.byte	0x04, 0x37
        /*0002*/ 	.short	(.L_8 - .L_7)
.L_7:
        /*0004*/ 	.word	0x00000082


	//----- nvinfo : EIATTR_KPARAM_INFO
	.align		4
.L_8:
        /*0008*/ 	.byte	0x04, 0x17
        /*000a*/ 	.short	(.L_10 - .L_9)
.L_9:
        /*000c*/ 	.word	0x00000000
        /*0010*/ 	.short	0x0005
        /*0012*/ 	.short	0x001c
        /*0014*/ 	.byte	0x00, 0xf0, 0x11, 0x00


	//----- nvinfo : EIATTR_KPARAM_INFO
	.align		4
.L_10:
        /*0018*/ 	.byte	0x04, 0x17
        /*001a*/ 	.short	(.L_12 - .L_11)
.L_11:
        /*001c*/ 	.word	0x00000000
        /*0020*/ 	.short	0x0004
        /*0022*/ 	.short	0x0018
        /*0024*/ 	.byte	0x00, 0xf0, 0x11, 0x00


	//----- nvinfo : EIATTR_KPARAM_INFO
	.align		4
.L_12:
        /*0028*/ 	.byte	0x04, 0x17
        /*002a*/ 	.short	(.L_14 - .L_13)
.L_13:
        /*002c*/ 	.word	0x00000000
        /*0030*/ 	.short	0x0003
        /*0032*/ 	.short	0x0014
        /*0034*/ 	.byte	0x00, 0xf0, 0x11, 0x00


	//----- nvinfo : EIATTR_KPARAM_INFO
	.align		4
.L_14:
        /*0038*/ 	.byte	0x04, 0x17
        /*003a*/ 	.short	(.L_16 - .L_15)
.L_15:
        /*003c*/ 	.word	0x00000000
        /*0040*/ 	.short	0x0002
        /*0042*/ 	.short	0x0010
        /*0044*/ 	.byte	0x00, 0xf0, 0x11, 0x00


	//----- nvinfo : EIATTR_KPARAM_INFO
	.align		4
.L_16:
        /*0048*/ 	.byte	0x04, 0x17
        /*004a*/ 	.short	(.L_18 - .L_17)
.L_17:
        /*004c*/ 	.word	0x00000000
        /*0050*/ 	.short	0x0001
        /*0052*/ 	.short	0x0008
        /*0054*/ 	.byte	0x00, 0xf5, 0x21, 0x00


	//----- nvinfo : EIATTR_KPARAM_INFO
	.align		4
.L_18:
        /*0058*/ 	.byte	0x04, 0x17
        /*005a*/ 	.short	(.L_20 - .L_19)
.L_19:
        /*005c*/ 	.word	0x00000000
        /*0060*/ 	.short	0x0000
        /*0062*/ 	.short	0x0000
        /*0064*/ 	.byte	0x00, 0xf5, 0x21, 0x00


	//----- nvinfo : EIATTR_SPARSE_MMA_MASK
	.align		4
.L_20:
        /*0068*/ 	.byte	0x03, 0x50
        /*006a*/ 	.short	0x0000


	//----- nvinfo : EIATTR_MAXREG_COUNT
	.align		4
        /*006c*/ 	.byte	0x03, 0x1b
        /*006e*/ 	.short	0x00ff


	//----- nvinfo : EIATTR_MERCURY_ISA_VERSION
	.align		4
        /*0070*/ 	.byte	0x03, 0x5f
        /*0072*/ 	.short	0x0101


	//----- nvinfo : EIATTR_VRC_CTA_INIT_COUNT
	.align		4
        /*0074*/ 	.byte	0x02, 0x4a
	.zero		1
	.zero		1


	//----- nvinfo : EIATTR_EXIT_INSTR_OFFSETS
	.align		4
        /*0078*/ 	.byte	0x04, 0x1c
        /*007a*/ 	.short	(.L_22 - .L_21)


	//   ....[0]....
.L_21:
        /*007c*/ 	.word	0x000001e0


	//   ....[1]....
        /*0080*/ 	.word	0x00000370


	//   ....[2]....
        /*0084*/ 	.word	0x000003c0


	//----- nvinfo : EIATTR_CBANK_PARAM_SIZE
	.align		4
.L_22:
        /*0088*/ 	.byte	0x03, 0x19
        /*008a*/ 	.short	0x0020


	//----- nvinfo : EIATTR_PARAM_CBANK
	.align		4
        /*008c*/ 	.byte	0x04, 0x0a
        /*008e*/ 	.short	(.L_24 - .L_23)
	.align		4
.L_23:
        /*0090*/ 	.word	index@(.nv.constant0._Z11convolutionPfS_iiii)
        /*0094*/ 	.short	0x0380
        /*0096*/ 	.short	0x0020


	//----- nvinfo : EIATTR_SW_WAR
	.align		4
.L_24:
        /*0098*/ 	.byte	0x04, 0x36
        /*009a*/ 	.short	(.L_26 - .L_25)
.L_25:
        /*009c*/ 	.word	0x00000008
.L_26:


//--------------------- .nv.callgraph             --------------------------
	.section	.nv.callgraph,"",@"SHT_CUDA_CALLGRAPH"
	.align	4
	.sectionentsize	8
	.align		4
        /*0000*/ 	.word	0x00000000
	.align		4
        /*0004*/ 	.word	0xffffffff
	.align		4
        /*0008*/ 	.word	0x00000000
	.align		4
        /*000c*/ 	.word	0xfffffffe
	.align		4
        /*0010*/ 	.word	0x00000000
	.align		4
        /*0014*/ 	.word	0xfffffffd
	.align		4
        /*0018*/ 	.word	0x00000000
	.align		4
        /*001c*/ 	.word	0xfffffffc


//--------------------- .nv.constant3             --------------------------
	.section	.nv.constant3,"a",@progbits
	.align	4
.nv.constant3:
	.type		Mc,@object
	.size		Mc,(.L_0 - Mc)
Mc:
	.zero		36
.L_0:


//--------------------- .text._Z11convolutionPfS_iiii --------------------------
	.section	.text._Z11convolutionPfS_iiii,"ax",@progbits
	.align	128
        .global         _Z11convolutionPfS_iiii
        .type           _Z11convolutionPfS_iiii,@function
        .size           _Z11convolutionPfS_iiii,(.L_x_1 - _Z11convolutionPfS_iiii)
        .other          _Z11convolutionPfS_iiii,@"STO_CUDA_ENTRY STV_DEFAULT"
_Z11convolutionPfS_iiii:
.text._Z11convolutionPfS_iiii:
[----:B------:R-:W-:Y:S01]  /*0000*/  LDC R1, c[0x0][0x37c] ;  /* 0x0000df00ff017b82 */ /* 0x000fe20000000800 */
[----:B------:R-:W0:Y:S01]  /*0010*/  S2R R8, SR_TID.Y ;  /* 0x0000000000087919 */ /* 0x000e220000002200 */
[----:B------:R-:W1:Y:S01]  /*0020*/  LDCU.64 UR4, c[0x0][0x390] ;  /* 0x00007200ff0477ac */ /* 0x000e620008000a00 */
[----:B------:R-:W0:Y:S01]  /*0030*/  S2R R3, SR_CTAID.Y ;  /* 0x0000000000037919 */ /* 0x000e220000002600 */
[----:B------:R-:W2:Y:S01]  /*0040*/  S2R R9, SR_TID.X ;  /* 0x0000000000097919 */ /* 0x000ea20000002100 */
[----:B------:R-:W2:Y:S01]  /*0050*/  S2R R0, SR_CTAID.X ;  /* 0x0000000000007919 */ /* 0x000ea20000002500 */
[----:B0-----:R-:W-:-:S05]  /*0060*/  IMAD R2, R3, 0x3, R8 ;  /* 0x0000000303027824 */ /* 0x001fca00078e0208 */
[----:B-1----:R-:W-:Y:S01]  /*0070*/  ISETP.GT.AND P0, PT, R2, UR4, PT ;  /* 0x0000000402007c0c */ /* 0x002fe2000bf04270 */
[----:B--2---:R-:W-:-:S03]  /*0080*/  IMAD R3, R0, 0x3, R9 ;  /* 0x0000000300037824 */ /* 0x004fc600078e0209 */
[----:B------:R-:W-:-:S04]  /*0090*/  ISETP.EQ.OR P0, PT, R2, RZ, P0 ;  /* 0x000000ff0200720c */ /* 0x000fc80000702670 */
[----:B------:R-:W-:-:S04]  /*00a0*/  ISETP.LT.OR P0, PT, R3, 0x1, P0 ;  /* 0x000000010300780c */ /* 0x000fc80000701670 */
[----:B------:R-:W-:-:S13]  /*00b0*/  ISETP.GT.OR P0, PT, R3, UR5, P0 ;  /* 0x0000000503007c0c */ /* 0x000fda0008704670 */
[----:B------:R-:W0:Y:S01]  /*00c0*/  @!P0 LDC.64 R6, c[0x0][0x380] ;  /* 0x0000e000ff068b82 */ /* 0x000e220000000a00 */
[----:B------:R-:W-:-:S05]  /*00d0*/  @!P0 IADD3 R0, PT, PT, R2, -0x1, RZ ;  /* 0xffffffff02008810 */ /* 0x000fca0007ffe0ff */
[----:B------:R-:W-:Y:S01]  /*00e0*/  @!P0 IMAD R0, R0, UR5, RZ ;  /* 0x0000000500008c24 */ /* 0x000fe2000f8e02ff */
[----:B------:R-:W1:Y:S04]  /*00f0*/  LDCU.64 UR4, c[0x0][0x358] ;  /* 0x00006b00ff0477ac */ /* 0x000e680008000a00 */
[----:B------:R-:W-:-:S04]  /*0100*/  @!P0 IADD3 R5, P1, PT, R3, R0, RZ ;  /* 0x0000000003058210 */ /* 0x000fc80007f3e0ff */
[----:B------:R-:W-:Y:S02]  /*0110*/  @!P0 LEA.HI.X.SX32 R0, R0, RZ, 0x1, P1 ;  /* 0x000000ff00008211 */ /* 0x000fe400008f0eff */
[----:B0-----:R-:W-:-:S04]  /*0120*/  @!P0 LEA R4, P1, R5, R6, 0x2 ;  /* 0x0000000605048211 */ /* 0x001fc800078210ff */
[----:B------:R-:W-:-:S05]  /*0130*/  @!P0 LEA.HI.X R5, R5, R7, R0, 0x2, P1 ;  /* 0x0000000705058211 */ /* 0x000fca00008f1400 */
[----:B-1----:R-:W2:Y:S01]  /*0140*/  @!P0 LDG.E R0, desc[UR4][R4.64+-0x4] ;  /* 0xfffffc0404008981 */ /* 0x002ea2000c1e1900 */
[----:B------:R-:W-:Y:S01]  /*0150*/  MOV R6, 0x400 ;  /* 0x0000040000067802 */ /* 0x000fe20000000f00 */
[----:B------:R-:W0:Y:S03]  /*0160*/  S2R R7, SR_CgaCtaId ;  /* 0x0000000000077919 */ /* 0x000e260000008800 */
[----:B0-----:R-:W-:Y:S02]  /*0170*/  LEA R6, R7, R6, 0x18 ;  /* 0x0000000607067211 */ /* 0x001fe400078ec0ff */
[----:B------:R-:W-:-:S03]  /*0180*/  VIMNMX.U32 R7, PT, PT, R9, R8, !PT ;  /* 0x0000000809077248 */ /* 0x000fc60007fe0000 */
[----:B------:R-:W-:Y:S01]  /*0190*/  IMAD R6, R8, 0x14, R6 ;  /* 0x0000001408067824 */ /* 0x000fe200078e0206 */
[----:B------:R-:W-:-:S04]  /*01a0*/  ISETP.GT.U32.AND P1, PT, R7, 0x2, PT ;  /* 0x000000020700780c */ /* 0x000fc80003f24070 */
[----:B------:R-:W-:-:S05]  /*01b0*/  LEA R7, R9, R6, 0x2 ;  /* 0x0000000609077211 */ /* 0x000fca00078e10ff */
[----:B--2---:R0:W-:Y:S04]  /*01c0*/  @!P0 STS [R7], R0 ;  /* 0x0000000007008388 */ /* 0x0041e80000000800 */
[----:B------:R0:W-:Y:S01]  /*01d0*/  @P0 STS [R7], RZ ;  /* 0x000000ff07000388 */ /* 0x0001e20000000800 */
[----:B------:R-:W-:Y:S05]  /*01e0*/  @P1 EXIT ;  /* 0x000000000000194d */ /* 0x000fea0003800000 */
[----:B------:R-:W1:Y:S01]  /*01f0*/  LDS R5, [R7+0x4] ;  /* 0x0000040007057984 */ /* 0x000e620000000800 */
[----:B------:R-:W2:Y:S01]  /*0200*/  LDCU.128 UR8, c[0x3][URZ] ;  /* 0x00c00000ff0877ac */ /* 0x000ea20008000c00 */
[----:B0-----:R-:W-:Y:S02]  /*0210*/  @P0 MOV R0, RZ ;  /* 0x000000ff00000202 */ /* 0x001fe40000000f00 */
[----:B------:R-:W0:Y:S01]  /*0220*/  LDS R9, [R7+0x8] ;  /* 0x0000080007097984 */ /* 0x000e220000000800 */
[----:B------:R-:W3:Y:S03]  /*0230*/  LDCU.128 UR12, c[0x3][0x10] ;  /* 0x00c00200ff0c77ac */ /* 0x000ee60008000c00 */
[----:B------:R-:W4:Y:S01]  /*0240*/  LDS R11, [R7+0x14] ;  /* 0x00001400070b7984 */ /* 0x000f220000000800 */
[----:B------:R-:W5:Y:S03]  /*0250*/  LDCU.64 UR16, c[0x0][0x398] ;  /* 0x00007300ff1077ac */ /* 0x000f660008000a00 */
[----:B------:R-:W3:Y:S01]  /*0260*/  LDS R13, [R7+0x18] ;  /* 0x00001800070d7984 */ /* 0x000ee20000000800 */
[----:B------:R-:W3:Y:S03]  /*0270*/  LDCU UR6, c[0x3][0x20] ;  /* 0x00c00400ff0677ac */ /* 0x000ee60008000800 */
[----:B------:R-:W3:Y:S01]  /*0280*/  LDS R15, [R7+0x1c] ;  /* 0x00001c00070f7984 */ /* 0x000ee20000000800 */
[----:B--2---:R-:W-:-:S03]  /*0290*/  FFMA R0, R0, UR8, RZ ;  /* 0x0000000800007c23 */ /* 0x004fc600080000ff */
[----:B------:R-:W2:Y:S04]  /*02a0*/  LDS R17, [R7+0x28] ;  /* 0x0000280007117984 */ /* 0x000ea80000000800 */
[----:B------:R-:W2:Y:S01]  /*02b0*/  LDS R19, [R7+0x2c] ;  /* 0x00002c0007137984 */ /* 0x000ea20000000800 */
[----:B-----5:R-:W-:-:S03]  /*02c0*/  ISETP.GE.AND P0, PT, R3, UR17, PT ;  /* 0x0000001103007c0c */ /* 0x020fc6000bf06270 */
[----:B------:R-:W5:Y:S01]  /*02d0*/  LDS R21, [R7+0x30] ;  /* 0x0000300007157984 */ /* 0x000f620000000800 */
[----:B------:R-:W-:Y:S01]  /*02e0*/  ISETP.GE.OR P0, PT, R2, UR16, P0 ;  /* 0x0000001002007c0c */ /* 0x000fe20008706670 */
[----:B-1----:R-:W-:-:S04]  /*02f0*/  FFMA R0, R5, UR9, R0 ;  /* 0x0000000905007c23 */ /* 0x002fc80008000000 */
[----:B0-----:R-:W-:-:S04]  /*0300*/  FFMA R0, R9, UR10, R0 ;  /* 0x0000000a09007c23 */ /* 0x001fc80008000000 */
[----:B----4-:R-:W-:-:S04]  /*0310*/  FFMA R0, R11, UR11, R0 ;  /* 0x0000000b0b007c23 */ /* 0x010fc80008000000 */
[----:B---3--:R-:W-:-:S04]  /*0320*/  FFMA R0, R13, UR12, R0 ;  /* 0x0000000c0d007c23 */ /* 0x008fc80008000000 */
[----:B------:R-:W-:-:S04]  /*0330*/  FFMA R0, R15, UR13, R0 ;  /* 0x0000000d0f007c23 */ /* 0x000fc80008000000 */
[----:B--2---:R-:W-:-:S04]  /*0340*/  FFMA R0, R17, UR14, R0 ;  /* 0x0000000e11007c23 */ /* 0x004fc80008000000 */
[----:B------:R-:W-:-:S04]  /*0350*/  FFMA R0, R19, UR15, R0 ;  /* 0x0000000f13007c23 */ /* 0x000fc80008000000 */
[----:B-----5:R-:W-:Y:S01]  /*0360*/  FFMA R21, R21, UR6, R0 ;  /* 0x0000000615157c23 */ /* 0x020fe20008000000 */
[----:B------:R-:W-:Y:S06]  /*0370*/  @P0 EXIT ;  /* 0x000000000000094d */ /* 0x000fec0003800000 */
[----:B------:R-:W0:Y:S01]  /*0380*/  LDC.64 R4, c[0x0][0x388] ;  /* 0x0000e200ff047b82 */ /* 0x000e220000000a00 */
[----:B------:R-:W-:-:S04]  /*0390*/  IMAD R3, R2, UR17, R3 ;  /* 0x0000001102037c24 */ /* 0x000fc8000f8e0203 */
[----:B0-----:R-:W-:-:S05]  /*03a0*/  IMAD.WIDE R2, R3, 0x4, R4 ;  /* 0x0000000403027825 */ /* 0x001fca00078e0204 */
[----:B------:R-:W-:Y:S01]  /*03b0*/  STG.E desc[UR4][R2.64], R21 ;  /* 0x0000001502007986 */ /* 0x000fe2000c101904 */
[----:B------:R-:W-:Y:S05]  /*03c0*/  EXIT ;  /* 0x000000000000794d */ /* 0x000fea0003800000 */
.L_x_0:
[----:B------:R-:W-:-:S00]  /*03d0*/  BRA `(.L_x_0) ;  /* 0xfffffffc00fc7947 */ /* 0x000fc0000383ffff */
[----:B------:R-:W-:-:S00]  /*03e0*/  NOP ;  /* 0x0000000000007918 */ /* 0x000fc00000000000 */
        /* <DEDUP_REMOVED lines=9> */
.L_x_1:


//--------------------- .nv.shared._Z11convolutionPfS_iiii --------------------------
	.section	.nv.shared._Z11convolutionPfS_iiii,"aw",@nobits
	.sectionflags	@""
	.align	4
.nv.shared._Z11convolutionPfS_iiii:
	.zero		1124


//--------------------- .nv.shared.reserved.0     --------------------------
	.section	.nv.shared.reserved.0,"aw",@nobits
	.weak		__nv_reservedSMEM_offset_0_alias
	.size		__nv_reservedSMEM_offset_0_alias, 0, 64
	.other		__nv_reservedSMEM_offset_0_alias,@"STO_CUDA_RESERVED_SHARED STV_DEFAULT"
__nv_reservedSMEM_offset_0_alias:
	.zero		0
	.zero		64


//--------------------- .nv.constant0._Z11convolutionPfS_iiii --------------------------
	.section	.nv.constant0._Z11convolutionPfS_iiii,"a",@progbits
	.sectionflags	@""
	.align	4
.nv.constant0._Z11convolutionPfS_iiii:
	.zero		928


//--------------------- SYMBOLS --------------------------

	.type		.nv.reservedSmem.offset0,@object
	.size		.nv.reservedSmem.offset0,0x4
	.type		.nv.reservedSmem.cap,@object
	.size		.nv.reservedSmem.cap,0x4
